//
// Generated by NVIDIA NVVM Compiler
//
// Compiler Build ID: CL-36424714
// Cuda compilation tools, release 13.0, V13.0.88
// Based on NVVM 20.0.0
//

.version 9.0
.target sm_100
.address_size 64

	// .globl	_Z6VecAddPfS_S_
.extern .func  (.param .b32 func_retval0) vprintf
(
	.param .b64 vprintf_param_0,
	.param .b64 vprintf_param_1
)
;
.global .align 1 .b8 $str[12] = {67, 91, 37, 105, 93, 32, 61, 32, 37, 102, 10};

.visible .entry _Z6VecAddPfS_S_(
	.param .u64 .ptr .align 1 _Z6VecAddPfS_S__param_0,
	.param .u64 .ptr .align 1 _Z6VecAddPfS_S__param_1,
	.param .u64 .ptr .align 1 _Z6VecAddPfS_S__param_2
)
{
	.local .align 16 .b8 	__local_depot0[16];
	.reg .b64 	%SP;
	.reg .b64 	%SPL;
	.reg .b32 	%r<4>;
	.reg .b32 	%f<4>;
	.reg .b64 	%rd<15>;
	.reg .b64 	%fd<2>;

	mov.u64 	%SPL, __local_depot0;
	cvta.local.u64 	%SP, %SPL;
	ld.param.u64 	%rd1, [_Z6VecAddPfS_S__param_0];
	ld.param.u64 	%rd2, [_Z6VecAddPfS_S__param_1];
	ld.param.u64 	%rd3, [_Z6VecAddPfS_S__param_2];
	cvta.to.global.u64 	%rd4, %rd3;
	cvta.to.global.u64 	%rd5, %rd2;
	cvta.to.global.u64 	%rd6, %rd1;
	add.u64 	%rd7, %SP, 0;
	add.u64 	%rd8, %SPL, 0;
	mov.u32 	%r1, %tid.x;
	mul.wide.u32 	%rd9, %r1, 4;
	add.s64 	%rd10, %rd6, %rd9;
	ld.global.f32 	%f1, [%rd10];
	add.s64 	%rd11, %rd5, %rd9;
	ld.global.f32 	%f2, [%rd11];
	add.f32 	%f3, %f1, %f2;
	add.s64 	%rd12, %rd4, %rd9;
	st.global.f32 	[%rd12], %f3;
	cvt.f64.f32 	%fd1, %f3;
	st.local.u32 	[%rd8], %r1;
	st.local.f64 	[%rd8+8], %fd1;
	mov.u64 	%rd13, $str;
	cvta.global.u64 	%rd14, %rd13;
	{ // callseq 0, 0
	.param .b64 param0;
	st.param.b64 	[param0], %rd14;
	.param .b64 param1;
	st.param.b64 	[param1], %rd7;
	.param .b32 retval0;
	call.uni (retval0), 
	vprintf, 
	(
	param0, 
	param1
	);
	ld.param.b32 	%r2, [retval0];
	} // callseq 0
	ret;

}


// ===== COMPILED SASS (sm_100) =====

	.target	sm_100

	.elftype	@"ET_EXEC"


//--------------------- .note.nv.tkinfo           --------------------------
	.section	.note.nv.tkinfo,"",@"SHT_NOTE"
	.sectionflags	@"SHF_NOTE_NV_TKINFO"
	.tkinfo
        /*0018*/ 	.word	0x00000002
        /*0030*/ 	.string	""
        /*0030*/ 	.string	"ptxas"
        /*0030*/ 	.string	"Cuda compilation tools, release 13.0, V13.0.88"
        /*0030*/ 	.string	"Build cuda_13.0.r13.0/compiler.36424714_0"
        /*0030*/ 	.string	"-arch sm_100 -m 64 "



//--------------------- .note.nv.cuinfo           --------------------------
	.section	.note.nv.cuinfo,"",@"SHT_NOTE"
	.sectionflags	@"SHF_NOTE_NV_CUINFO"
        /*0018*/ 	.short	0x0002
        /*001a*/ 	.short	0x0064
        /*001c*/ 	.short	0x0082
	.zero		2


//--------------------- .nv.info                  --------------------------
	.section	.nv.info,"",@"SHT_CUDA_INFO"
	.align	4


	//----- nvinfo : EIATTR_REGCOUNT
	.align		4
        /*0000*/ 	.byte	0x04, 0x2f
        /*0002*/ 	.short	(.L_2 - .L_1)
	.align		4
.L_1:
        /*0004*/ 	.word	index@(_Z6VecAddPfS_S_)
        /*0008*/ 	.word	0x00000018


	//----- nvinfo : EIATTR_FRAME_SIZE
	.align		4
.L_2:
        /*000c*/ 	.byte	0x04, 0x11
        /*000e*/ 	.short	(.L_4 - .L_3)
	.align		4
.L_3:
        /*0010*/ 	.word	index@(_Z6VecAddPfS_S_)
        /*0014*/ 	.word	0x00000010


	//----- nvinfo : EIATTR_MIN_STACK_SIZE
	.align		4
.L_4:
        /*0018*/ 	.byte	0x04, 0x12
        /*001a*/ 	.short	(.L_6 - .L_5)
	.align		4
.L_5:
        /*001c*/ 	.word	index@(_Z6VecAddPfS_S_)
        /*0020*/ 	.word	0x00000010
.L_6:


//--------------------- .nv.compat                --------------------------
	.section	.nv.compat,"",@"SHT_CUDA_COMPAT_INFO"
	.align	4
        /*0000*/ 	.byte	0x02, 0x09, 0x00, 0x00, 0x02, 0x02, 0x01, 0x00, 0x02, 0x05, 0x05, 0x00, 0x03, 0x07, 0x01, 0x01
        /*0010*/ 	.byte	0x02, 0x03, 0x00, 0x00, 0x02, 0x06, 0x01, 0x00, 0x04, 0x0b, 0x08, 0x00, 0x09, 0x00, 0x00, 0x00
        /*0020*/ 	.byte	0x00, 0x00, 0x00, 0x00


//--------------------- .nv.info._Z6VecAddPfS_S_  --------------------------
	.section	.nv.info._Z6VecAddPfS_S_,"",@"SHT_CUDA_INFO"
	.sectionflags	@""
	.align	4


	//----- nvinfo : EIATTR_CUDA_API_VERSION
	.align		4
        /*0000*/ 	.byte	0x04, 0x37
        /*0002*/ 	.short	(.L_8 - .L_7)
.L_7:
        /*0004*/ 	.word	0x00000082


	//----- nvinfo : EIATTR_KPARAM_INFO
	.align		4
.L_8:
        /*0008*/ 	.byte	0x04, 0x17
        /*000a*/ 	.short	(.L_10 - .L_9)
.L_9:
        /*000c*/ 	.word	0x00000000
        /*0010*/ 	.short	0x0002
        /*0012*/ 	.short	0x0010
        /*0014*/ 	.byte	0x00, 0xf5, 0x21, 0x00


	//----- nvinfo : EIATTR_KPARAM_INFO
	.align		4
.L_10:
        /*0018*/ 	.byte	0x04, 0x17
        /*001a*/ 	.short	(.L_12 - .L_11)
.L_11:
        /*001c*/ 	.word	0x00000000
        /*0020*/ 	.short	0x0001
        /*0022*/ 	.short	0x0008
        /*0024*/ 	.byte	0x00, 0xf5, 0x21, 0x00


	//----- nvinfo : EIATTR_KPARAM_INFO
	.align		4
.L_12:
        /*0028*/ 	.byte	0x04, 0x17
        /*002a*/ 	.short	(.L_14 - .L_13)
.L_13:
        /*002c*/ 	.word	0x00000000
        /*0030*/ 	.short	0x0000
        /*0032*/ 	.short	0x0000
        /*0034*/ 	.byte	0x00, 0xf5, 0x21, 0x00


	//----- nvinfo : EIATTR_SPARSE_MMA_MASK
	.align		4
.L_14:
        /*0038*/ 	.byte	0x03, 0x50
        /*003a*/ 	.short	0x0000


	//----- nvinfo : EIATTR_MAXREG_COUNT
	.align		4
        /*003c*/ 	.byte	0x03, 0x1b
        /*003e*/ 	.short	0x00ff


	//----- nvinfo : EIATTR_EXTERNS
	.align		4
        /*0040*/ 	.byte	0x04, 0x0f
        /*0042*/ 	.short	(.L_16 - .L_15)


	//   ....[0]....
	.align		4
.L_15:
        /*0044*/ 	.word	index@(vprintf)


	//----- nvinfo : EIATTR_MERCURY_ISA_VERSION
	.align		4
.L_16:
        /*0048*/ 	.byte	0x03, 0x5f
        /*004a*/ 	.short	0x0101


	//----- nvinfo : EIATTR_VRC_CTA_INIT_COUNT
	.align		4
        /*004c*/ 	.byte	0x02, 0x4a
	.zero		1
	.zero		1


	//----- nvinfo : EIATTR_SYSCALL_OFFSETS
	.align		4
        /*0050*/ 	.byte	0x04, 0x46
        /*0052*/ 	.short	(.L_18 - .L_17)


	//   ....[0]....
.L_17:
        /*0054*/ 	.word	0x000001b0


	//----- nvinfo : EIATTR_EXIT_INSTR_OFFSETS
	.align		4
.L_18:
        /*0058*/ 	.byte	0x04, 0x1c
        /*005a*/ 	.short	(.L_20 - .L_19)


	//   ....[0]....
.L_19:
        /*005c*/ 	.word	0x000001c0


	//----- nvinfo : EIATTR_CBANK_PARAM_SIZE
	.align		4
.L_20:
        /*0060*/ 	.byte	0x03, 0x19
        /*0062*/ 	.short	0x0018


	//----- nvinfo : EIATTR_PARAM_CBANK
	.align		4
        /*0064*/ 	.byte	0x04, 0x0a
        /*0066*/ 	.short	(.L_22 - .L_21)
	.align		4
.L_21:
        /*0068*/ 	.word	index@(.nv.constant0._Z6VecAddPfS_S_)
        /*006c*/ 	.short	0x0380
        /*006e*/ 	.short	0x0018


	//----- nvinfo : EIATTR_SW_WAR
	.align		4
.L_22:
        /*0070*/ 	.byte	0x04, 0x36
        /*0072*/ 	.short	(.L_24 - .L_23)
.L_23:
        /*0074*/ 	.word	0x00000008
.L_24:


//--------------------- .nv.callgraph             --------------------------
	.section	.nv.callgraph,"",@"SHT_CUDA_CALLGRAPH"
	.align	4
	.sectionentsize	8
	.align		4
        /*0000*/ 	.word	0x00000000
	.align		4
        /*0004*/ 	.word	0xffffffff
	.align		4
        /*0008*/ 	.word	index@(_Z6VecAddPfS_S_)
	.align		4
        /*000c*/ 	.word	index@(vprintf)
	.align		4
        /*0010*/ 	.word	0x00000000
	.align		4
        /*0014*/ 	.word	0xfffffffe
	.align		4
        /*0018*/ 	.word	0x00000000
	.align		4
        /*001c*/ 	.word	0xfffffffd
	.align		4
        /*0020*/ 	.word	0x00000000
	.align		4
        /*0024*/ 	.word	0xfffffffc


//--------------------- .nv.constant4             --------------------------
	.section	.nv.constant4,"a",@progbits
	.align	8
	.align		8
.nv.constant4:
        /*0000*/ 	.dword	vprintf
	.align		8
        /*0008*/ 	.dword	$str


//--------------------- .text._Z6VecAddPfS_S_     --------------------------
	.section	.text._Z6VecAddPfS_S_,"ax",@progbits
	.align	128
        .global         _Z6VecAddPfS_S_
        .type           _Z6VecAddPfS_S_,@function
        .size           _Z6VecAddPfS_S_,(.L_x_2 - _Z6VecAddPfS_S_)
        .other          _Z6VecAddPfS_S_,@"STO_CUDA_ENTRY STV_DEFAULT"
_Z6VecAddPfS_S_:
.text._Z6VecAddPfS_S_:
[----:B------:R-:W0:Y:S01]  /*0000*/  LDC R1, c[0x0][0x37c] ;  /* 0x0000df00ff017b82 */ /* 0x000e220000000800 */
[----:B------:R-:W1:Y:S07]  /*0010*/  S2R R12, SR_TID.X ;  /* 0x00000000000c7919 */ /* 0x000e6e0000002100 */
[----:B------:R-:W1:Y:S01]  /*0020*/  LDC.64 R6, c[0x0][0x388] ;  /* 0x0000e200ff067b82 */ /* 0x000e620000000a00 */
[----:B------:R-:W2:Y:S01]  /*0030*/  LDCU.64 UR4, c[0x0][0x358] ;  /* 0x00006b00ff0477ac */ /* 0x000ea20008000a00 */
[----:B0-----:R-:W-:-:S06]  /*0040*/  IADD3 R1, PT, PT, R1, -0x10, RZ ;  /* 0xfffffff001017810 */ /* 0x001fcc0007ffe0ff */
[----:B------:R-:W0:Y:S08]  /*0050*/  LDC.64 R4, c[0x0][0x380] ;  /* 0x0000e000ff047b82 */ /* 0x000e300000000a00 */
[----:B------:R-:W3:Y:S01]  /*0060*/  LDC.64 R2, c[0x0][0x390] ;  /* 0x0000e400ff027b82 */ /* 0x000ee20000000a00 */
[----:B------:R-:W4:Y:S01]  /*0070*/  LDCU UR6, c[0x0][0x2f8] ;  /* 0x00005f00ff0677ac */ /* 0x000f220008000800 */
[----:B------:R-:W5:Y:S01]  /*0080*/  LDCU.64 UR8, c[0x4][0x8] ;  /* 0x01000100ff0877ac */ /* 0x000f620008000a00 */
[----:B-1----:R-:W-:-:S04]  /*0090*/  IMAD.WIDE.U32 R6, R12, 0x4, R6 ;  /* 0x000000040c067825 */ /* 0x002fc800078e0006 */
[C---:B0-----:R-:W-:Y:S02]  /*00a0*/  IMAD.WIDE.U32 R4, R12.reuse, 0x4, R4 ;  /* 0x000000040c047825 */ /* 0x041fe400078e0004 */
[----:B--2---:R4:W2:Y:S04]  /*00b0*/  LDG.E R7, desc[UR4][R6.64] ;  /* 0x0000000406077981 */ /* 0x0048a8000c1e1900 */
[----:B------:R5:W2:Y:S01]  /*00c0*/  LDG.E R0, desc[UR4][R4.64] ;  /* 0x0000000404007981 */ /* 0x000aa2000c1e1900 */
[----:B------:R-:W-:Y:S01]  /*00d0*/  MOV R10, 0x0 ;  /* 0x00000000000a7802 */ /* 0x000fe20000000f00 */
[----:B---3--:R-:W-:Y:S02]  /*00e0*/  IMAD.WIDE.U32 R2, R12, 0x4, R2 ;  /* 0x000000040c027825 */ /* 0x008fe400078e0002 */
[----:B------:R0:W-:Y:S03]  /*00f0*/  STL [R1], R12 ;  /* 0x0000000c01007387 */ /* 0x0001e60000100800 */
[----:B------:R-:W1:Y:S01]  /*0100*/  LDC.64 R10, c[0x4][R10] ;  /* 0x010000000a0a7b82 */ /* 0x000e620000000a00 */
[----:B----4-:R-:W-:-:S02]  /*0110*/  IADD3 R6, P0, PT, R1, UR6, RZ ;  /* 0x0000000601067c10 */ /* 0x010fc4000ff1e0ff */
[----:B-----5:R-:W-:Y:S02]  /*0120*/  MOV R4, UR8 ;  /* 0x0000000800047c02 */ /* 0x020fe40008000f00 */
[----:B------:R-:W-:Y:S01]  /*0130*/  MOV R5, UR9 ;  /* 0x0000000900057c02 */ /* 0x000fe20008000f00 */
[----:B--2---:R-:W-:-:S04]  /*0140*/  FADD R0, R0, R7 ;  /* 0x0000000700007221 */ /* 0x004fc80000000000 */
[----:B------:R-:W2:Y:S01]  /*0150*/  F2F.F64.F32 R8, R0 ;  /* 0x0000000000087310 */ /* 0x000ea20000201800 */
[----:B------:R0:W-:Y:S01]  /*0160*/  STG.E desc[UR4][R2.64], R0 ;  /* 0x0000000002007986 */ /* 0x0001e2000c101904 */
[----:B------:R-:W3:Y:S03]  /*0170*/  LDCU UR4, c[0x0][0x2fc] ;  /* 0x00005f80ff0477ac */ /* 0x000ee60008000800 */
[----:B--2---:R0:W-:Y:S01]  /*0180*/  STL.64 [R1+0x8], R8 ;  /* 0x0000080801007387 */ /* 0x0041e20000100a00 */
[----:B-1-3--:R-:W-:-:S07]  /*0190*/  IADD3.X R7, PT, PT, RZ, UR4, RZ, P0, !PT ;  /* 0x00000004ff077c10 */ /* 0x00afce00087fe4ff */
[----:B------:R-:W-:-:S07]  /*01a0*/  LEPC R20, `(.L_x_0) ;  /* 0x000000001014794e */ /* 0x000fce0000000000 */
[----:B0-----:R-:W-:Y:S05]  /*01b0*/  CALL.ABS.NOINC R10 ;  /* 0x000000000a007343 */ /* 0x001fea0003c00000 */
.L_x_0:
[----:B------:R-:W-:Y:S05]  /*01c0*/  EXIT ;  /* 0x000000000000794d */ /* 0x000fea0003800000 */
.L_x_1:
[----:B------:R-:W-:-:S00]  /*01d0*/  BRA `(.L_x_1) ;  /* 0xfffffffc00fc7947 */ /* 0x000fc0000383ffff */
[----:B------:R-:W-:-:S00]  /*01e0*/  NOP ;  /* 0x0000000000007918 */ /* 0x000fc00000000000 */
        /* <DEDUP_REMOVED lines=9> */
.L_x_2:


//--------------------- .nv.global.init           --------------------------
	.section	.nv.global.init,"aw",@progbits
.nv.global.init:
	.type		$str,@object
	.size		$str,(.L_0 - $str)
$str:
        /*0000*/ 	.byte	0x43, 0x5b, 0x25, 0x69, 0x5d, 0x20, 0x3d, 0x20, 0x25, 0x66, 0x0a, 0x00
.L_0:


//--------------------- .nv.shared.reserved.0     --------------------------
	.section	.nv.shared.reserved.0,"aw",@nobits
	.weak		__nv_reservedSMEM_offset_0_alias
	.size		__nv_reservedSMEM_offset_0_alias, 0, 64
	.other		__nv_reservedSMEM_offset_0_alias,@"STO_CUDA_RESERVED_SHARED STV_DEFAULT"
__nv_reservedSMEM_offset_0_alias:
	.zero		0
	.zero		64


//--------------------- .nv.constant0._Z6VecAddPfS_S_ --------------------------
	.section	.nv.constant0._Z6VecAddPfS_S_,"a",@progbits
	.sectionflags	@""
	.align	4
.nv.constant0._Z6VecAddPfS_S_:
	.zero		920


//--------------------- SYMBOLS --------------------------

	.type		.nv.reservedSmem.offset0,@object
	.size		.nv.reservedSmem.offset0,0x4
	.type		vprintf,@function
